	.headerflags	@"EF_CUDA_TEXMODE_UNIFIED EF_CUDA_64BIT_ADDRESS EF_CUDA_ACCELERATORS EF_CUDA_SM90 EF_CUDA_VIRTUAL_SM(EF_CUDA_SM90)"
	.elftype	@"ET_EXEC"


//--------------------- .nv.info                  --------------------------
	.section	.nv.info,"",@"SHT_CUDA_INFO"
	.align	4


	//----- nvinfo : EIATTR_REGCOUNT
	.align		4
        /*0000*/ 	.byte	0x04, 0x2f
        /*0002*/ 	.short	(.L_1 - .L_0)
	.align		4
.L_0:
        /*0004*/ 	.word	index@(triton_poi_fused_convolution_29)
        /*0008*/ 	.word	0x0000000c


	//----- nvinfo : EIATTR_MIN_STACK_SIZE
	.align		4
.L_1:
        /*000c*/ 	.byte	0x04, 0x12
        /*000e*/ 	.short	(.L_3 - .L_2)
	.align		4
.L_2:
        /*0010*/ 	.word	index@(triton_poi_fused_convolution_29)
        /*0014*/ 	.word	0x00000000


	//----- nvinfo : EIATTR_FRAME_SIZE
	.align		4
.L_3:
        /*0018*/ 	.byte	0x04, 0x11
        /*001a*/ 	.short	(.L_5 - .L_4)
	.align		4
.L_4:
        /*001c*/ 	.word	index@(triton_poi_fused_convolution_29)
        /*0020*/ 	.word	0x00000000


	//----- nvinfo : EIATTR_MIN_STACK_SIZE
	.align		4
.L_5:
        /*0024*/ 	.byte	0x04, 0x12
        /*0026*/ 	.short	(.L_7 - .L_6)
	.align		4
.L_6:
        /*0028*/ 	.word	index@(triton_poi_fused_convolution_29)
        /*002c*/ 	.word	0x00000000
.L_7:


//--------------------- .nv.info.triton_poi_fused_convolution_29 --------------------------
	.section	.nv.info.triton_poi_fused_convolution_29,"",@"SHT_CUDA_INFO"
	.sectionflags	@""
	.align	4


	//----- nvinfo : EIATTR_CUDA_API_VERSION
	.align		4
        /*0000*/ 	.byte	0x04, 0x37
        /*0002*/ 	.short	(.L_9 - .L_8)
.L_8:
        /*0004*/ 	.word	0x0000007c


	//----- nvinfo : EIATTR_KPARAM_INFO
	.align		4
.L_9:
        /*0008*/ 	.byte	0x04, 0x17
        /*000a*/ 	.short	(.L_11 - .L_10)
.L_10:
        /*000c*/ 	.word	0x00000000
        /*0010*/ 	.short	0x0002
        /*0012*/ 	.short	0x0010
        /*0014*/ 	.byte	0x00, 0xf0, 0x11, 0x00


	//----- nvinfo : EIATTR_KPARAM_INFO
	.align		4
.L_11:
        /*0018*/ 	.byte	0x04, 0x17
        /*001a*/ 	.short	(.L_13 - .L_12)
.L_12:
        /*001c*/ 	.word	0x00000000
        /*0020*/ 	.short	0x0001
        /*0022*/ 	.short	0x0008
        /*0024*/ 	.byte	0x00, 0xf4, 0x21, 0x00


	//----- nvinfo : EIATTR_KPARAM_INFO
	.align		4
.L_13:
        /*0028*/ 	.byte	0x04, 0x17
        /*002a*/ 	.short	(.L_15 - .L_14)
.L_14:
        /*002c*/ 	.word	0x00000000
        /*0030*/ 	.short	0x0000
        /*0032*/ 	.short	0x0000
        /*0034*/ 	.byte	0x00, 0xf4, 0x21, 0x00


	//----- nvinfo : EIATTR_SPARSE_MMA_MASK
	.align		4
.L_15:
        /*0038*/ 	.byte	0x03, 0x50
        /*003a*/ 	.short	0x0000


	//----- nvinfo : EIATTR_MAXREG_COUNT
	.align		4
        /*003c*/ 	.byte	0x03, 0x1b
        /*003e*/ 	.short	0x00ff


	//----- nvinfo : EIATTR_EXIT_INSTR_OFFSETS
	.align		4
        /*0040*/ 	.byte	0x04, 0x1c
        /*0042*/ 	.short	(.L_17 - .L_16)


	//   ....[0]....
.L_16:
        /*0044*/ 	.word	0x00000150


	//----- nvinfo : EIATTR_REQNTID
	.align		4
.L_17:
        /*0048*/ 	.byte	0x04, 0x10
        /*004a*/ 	.short	(.L_19 - .L_18)
.L_18:
        /*004c*/ 	.word	0x00000080
        /*0050*/ 	.word	0x00000001
        /*0054*/ 	.word	0x00000001


	//----- nvinfo : EIATTR_CBANK_PARAM_SIZE
	.align		4
.L_19:
        /*0058*/ 	.byte	0x03, 0x19
        /*005a*/ 	.short	0x0014


	//----- nvinfo : EIATTR_PARAM_CBANK
	.align		4
        /*005c*/ 	.byte	0x04, 0x0a
        /*005e*/ 	.short	(.L_21 - .L_20)
	.align		4
.L_20:
        /*0060*/ 	.word	index@(.nv.constant0.triton_poi_fused_convolution_29)
        /*0064*/ 	.short	0x0210
        /*0066*/ 	.short	0x0014


	//----- nvinfo : EIATTR_SW_WAR
	.align		4
.L_21:
        /*0068*/ 	.byte	0x04, 0x36
        /*006a*/ 	.short	(.L_23 - .L_22)
.L_22:
        /*006c*/ 	.word	0x00000008
.L_23:


//--------------------- .nv.callgraph             --------------------------
	.section	.nv.callgraph,"",@"SHT_CUDA_CALLGRAPH"
	.align	4
	.sectionentsize	8
	.align		4
        /*0000*/ 	.word	0x00000000
	.align		4
        /*0004*/ 	.word	0xffffffff
	.align		4
        /*0008*/ 	.word	0x00000000
	.align		4
        /*000c*/ 	.word	0xfffffffe
	.align		4
        /*0010*/ 	.word	0x00000000
	.align		4
        /*0014*/ 	.word	0xfffffffd
	.align		4
        /*0018*/ 	.word	0x00000000
	.align		4
        /*001c*/ 	.word	0xfffffffc


//--------------------- .text.triton_poi_fused_convolution_29 --------------------------
	.section	.text.triton_poi_fused_convolution_29,"ax",@progbits
	.align	128
        .global         triton_poi_fused_convolution_29
        .type           triton_poi_fused_convolution_29,@function
        .size           triton_poi_fused_convolution_29,(.L_x_1 - triton_poi_fused_convolution_29)
        .other          triton_poi_fused_convolution_29,@"STO_CUDA_ENTRY STV_DEFAULT"
triton_poi_fused_convolution_29:
.text.triton_poi_fused_convolution_29:
[----:B------:R-:W-:Y:S01]  /*0000*/  LDC R1, c[0x0][0x28] ;  /* 0x00000a00ff017b82 */ /* 0x000fe20000000800 */
[----:B------:R-:W1:Y:S07]  /*0010*/  S2R R0, SR_TID.X ;  /* 0x0000000000007919 */ /* 0x000e6e0000002100 */
[----:B------:R-:W2:Y:S01]  /*0020*/  LDC.64 R4, c[0x0][0x218] ;  /* 0x00008600ff047b82 */ /* 0x000ea20000000a00 */
[----:B------:R-:W-:Y:S01]  /*0030*/  ULDC.64 UR4, c[0x0][0x208] ;  /* 0x0000820000047ab9 */ /* 0x000fe20000000a00 */
[----:B------:R-:W3:Y:S06]  /*0040*/  S2R R7, SR_CTAID.X ;  /* 0x0000000000077919 */ /* 0x000eec0000002500 */
[----:B------:R-:W4:Y:S01]  /*0050*/  LDC.64 R2, c[0x0][0x210] ;  /* 0x00008400ff027b82 */ /* 0x000f220000000a00 */
[----:B-1----:R-:W-:Y:S01]  /*0060*/  IMAD.SHL.U32 R0, R0, 0x2, RZ ;  /* 0x0000000200007824 */ /* 0x002fe200078e00ff */
[----:B---3--:R-:W-:-:S04]  /*0070*/  SHF.R.S32.HI R6, RZ, 0x17, R7 ;  /* 0x00000017ff067819 */ /* 0x008fc80000011407 */
[----:B------:R-:W-:-:S04]  /*0080*/  LOP3.LUT R0, R0, 0xfe, RZ, 0xc0, !PT ;  /* 0x000000fe00007812 */ /* 0x000fc800078ec0ff */
[----:B------:R-:W-:Y:S02]  /*0090*/  LEA R7, R7, R0, 0x8 ;  /* 0x0000000007077211 */ /* 0x000fe400078e40ff */
[----:B------:R-:W-:-:S03]  /*00a0*/  SGXT R0, R6, 0x1 ;  /* 0x000000010600781a */ /* 0x000fc60000000200 */
[----:B----4-:R-:W-:Y:S01]  /*00b0*/  IMAD.WIDE R2, R7, 0x4, R2 ;  /* 0x0000000407027825 */ /* 0x010fe200078e0202 */
[----:B------:R-:W-:-:S04]  /*00c0*/  LEA.HI R0, R0, R7, RZ, 0x5 ;  /* 0x0000000700007211 */ /* 0x000fc800078f28ff */
[----:B------:R-:W-:-:S05]  /*00d0*/  LOP3.LUT R0, R0, 0xffffffe0, RZ, 0xc0, !PT ;  /* 0xffffffe000007812 */ /* 0x000fca00078ec0ff */
[----:B------:R-:W-:Y:S02]  /*00e0*/  IMAD.IADD R9, R7, 0x1, -R0 ;  /* 0x0000000107097824 */ /* 0x000fe400078e0a00 */
[----:B------:R-:W3:Y:S02]  /*00f0*/  LDG.E.64 R6, desc[UR4][R2.64] ;  /* 0x0000000402067981 */ /* 0x000ee4000c1e1b00 */
[----:B--2---:R-:W-:-:S06]  /*0100*/  IMAD.WIDE R4, R9, 0x4, R4 ;  /* 0x0000000409047825 */ /* 0x004fcc00078e0204 */
[----:B------:R-:W3:Y:S02]  /*0110*/  LDG.E.EL.64 R4, desc[UR4][R4.64] ;  /* 0x0000000404047981 */ /* 0x000ee4000c2e1b00 */
[----:B---3--:R-:W-:Y:S01]  /*0120*/  FADD R6, R6, R4 ;  /* 0x0000000406067221 */ /* 0x008fe20000000000 */
[----:B------:R-:W-:-:S05]  /*0130*/  FADD R7, R7, R5 ;  /* 0x0000000507077221 */ /* 0x000fca0000000000 */
[----:B------:R-:W-:Y:S01]  /*0140*/  STG.E.64 desc[UR4][R2.64], R6 ;  /* 0x0000000602007986 */ /* 0x000fe2000c101b04 */
[----:B------:R-:W-:Y:S05]  /*0150*/  EXIT ;  /* 0x000000000000794d */ /* 0x000fea0003800000 */
.L_x_0:
[----:B------:R-:W-:-:S00]  /*0160*/  BRA `(.L_x_0) ;  /* 0xfffffffc00fc7947 */ /* 0x000fc0000383ffff */
[----:B------:R-:W-:-:S00]  /*0170*/  NOP ;  /* 0x0000000000007918 */ /* 0x000fc00000000000 */
        /* <DEDUP_REMOVED lines=8> */
.L_x_1:


//--------------------- .nv.constant0.triton_poi_fused_convolution_29 --------------------------
	.section	.nv.constant0.triton_poi_fused_convolution_29,"a",@progbits
	.sectionflags	@""
	.align	4
.nv.constant0.triton_poi_fused_convolution_29:
	.zero		548
